//
// Generated by NVIDIA NVVM Compiler
//
// Compiler Build ID: CL-36424714
// Cuda compilation tools, release 13.0, V13.0.88
// Based on NVVM 20.0.0
//

.version 9.0
.target sm_100
.address_size 64

	// .globl	_Z18convolution_kernelPlS_iiiiii
.const .align 8 .b8 filter[40000];
.extern .shared .align 16 .b8 SM[];

.visible .entry _Z18convolution_kernelPlS_iiiiii(
	.param .u64 .ptr .align 1 _Z18convolution_kernelPlS_iiiiii_param_0,
	.param .u64 .ptr .align 1 _Z18convolution_kernelPlS_iiiiii_param_1,
	.param .u32 _Z18convolution_kernelPlS_iiiiii_param_2,
	.param .u32 _Z18convolution_kernelPlS_iiiiii_param_3,
	.param .u32 _Z18convolution_kernelPlS_iiiiii_param_4,
	.param .u32 _Z18convolution_kernelPlS_iiiiii_param_5,
	.param .u32 _Z18convolution_kernelPlS_iiiiii_param_6,
	.param .u32 _Z18convolution_kernelPlS_iiiiii_param_7
)
{
	.reg .pred 	%p<58>;
	.reg .b32 	%r<99>;
	.reg .b64 	%rd<88>;

	ld.param.u64 	%rd6, [_Z18convolution_kernelPlS_iiiiii_param_0];
	ld.param.u64 	%rd7, [_Z18convolution_kernelPlS_iiiiii_param_1];
	ld.param.u32 	%r28, [_Z18convolution_kernelPlS_iiiiii_param_2];
	ld.param.u32 	%r29, [_Z18convolution_kernelPlS_iiiiii_param_3];
	ld.param.u32 	%r30, [_Z18convolution_kernelPlS_iiiiii_param_4];
	ld.param.u32 	%r31, [_Z18convolution_kernelPlS_iiiiii_param_5];
	ld.param.u32 	%r32, [_Z18convolution_kernelPlS_iiiiii_param_6];
	mov.u32 	%r1, %ctaid.z;
	mov.u32 	%r33, %ctaid.y;
	div.u32 	%r2, %r33, %r30;
	mul.lo.s32 	%r34, %r2, %r30;
	sub.s32 	%r3, %r33, %r34;
	mov.u32 	%r4, %tid.x;
	mov.u32 	%r5, %ctaid.x;
	add.s32 	%r35, %r5, %r1;
	shr.u32 	%r36, %r31, 31;
	add.s32 	%r37, %r31, %r36;
	shr.s32 	%r38, %r37, 1;
	sub.s32 	%r6, %r35, %r38;
	shr.u32 	%r39, %r32, 31;
	add.s32 	%r40, %r32, %r39;
	shr.s32 	%r41, %r40, 1;
	sub.s32 	%r7, %r4, %r41;
	setp.lt.s32 	%p1, %r6, 0;
	setp.ge.s32 	%p2, %r6, %r28;
	mov.b64 	%rd87, 0;
	or.pred  	%p3, %p1, %p2;
	@%p3 bra 	$L__BB0_2;
	cvta.to.global.u64 	%rd9, %rd6;
	mad.lo.s32 	%r42, %r3, %r28, %r6;
	mad.lo.s32 	%r43, %r42, %r29, %r4;
	mul.wide.s32 	%rd10, %r43, 8;
	add.s64 	%rd11, %rd9, %rd10;
	ld.global.u64 	%rd87, [%rd11];
$L__BB0_2:
	shl.b32 	%r44, %r4, 3;
	mov.u32 	%r45, SM;
	add.s32 	%r46, %r45, %r44;
	st.shared.u64 	[%r46], %rd87;
	shl.b32 	%r47, %r29, 3;
	add.s32 	%r8, %r46, %r47;
	mov.b64 	%rd12, 0;
	st.shared.u64 	[%r8], %rd12;
	bar.sync 	0;
	mad.lo.s32 	%r48, %r2, %r28, %r5;
	mul.lo.s32 	%r9, %r48, %r29;
	setp.lt.s32 	%p4, %r32, 1;
	@%p4 bra 	$L__BB0_43;
	mad.lo.s32 	%r50, %r2, %r30, %r3;
	mul.lo.s32 	%r51, %r32, %r31;
	mul.lo.s32 	%r52, %r51, %r50;
	mad.lo.s32 	%r10, %r32, %r1, %r52;
	and.b32  	%r11, %r32, 7;
	setp.lt.u32 	%p5, %r32, 8;
	mov.b32 	%r97, 0;
	@%p5 bra 	$L__BB0_22;
	and.b32  	%r97, %r32, 2147483640;
	mov.b32 	%r95, 0;
	mov.u64 	%rd14, filter;
$L__BB0_5:
	.pragma "nounroll";
	add.s32 	%r14, %r7, %r95;
	setp.lt.s32 	%p6, %r14, 0;
	max.s32 	%r54, %r14, %r4;
	setp.ge.s32 	%p7, %r54, %r29;
	shl.b32 	%r55, %r14, 3;
	add.s32 	%r15, %r45, %r55;
	add.s32 	%r57, %r95, %r10;
	mul.wide.s32 	%rd13, %r57, 8;
	add.s64 	%rd3, %rd14, %rd13;
	or.pred  	%p8, %p7, %p6;
	@%p8 bra 	$L__BB0_7;
	ld.shared.u64 	%rd15, [%r15];
	ld.const.u64 	%rd16, [%rd3];
	ld.shared.u64 	%rd17, [%r8];
	mad.lo.s64 	%rd18, %rd16, %rd15, %rd17;
	st.shared.u64 	[%r8], %rd18;
$L__BB0_7:
	add.s32 	%r58, %r14, 1;
	setp.lt.s32 	%p9, %r58, 0;
	max.s32 	%r59, %r58, %r4;
	setp.ge.s32 	%p10, %r59, %r29;
	or.pred  	%p11, %p10, %p9;
	@%p11 bra 	$L__BB0_9;
	ld.shared.u64 	%rd19, [%r15+8];
	ld.const.u64 	%rd20, [%rd3+8];
	ld.shared.u64 	%rd21, [%r8];
	mad.lo.s64 	%rd22, %rd20, %rd19, %rd21;
	st.shared.u64 	[%r8], %rd22;
$L__BB0_9:
	add.s32 	%r60, %r14, 2;
	setp.lt.s32 	%p12, %r60, 0;
	max.s32 	%r61, %r60, %r4;
	setp.ge.s32 	%p13, %r61, %r29;
	or.pred  	%p14, %p13, %p12;
	@%p14 bra 	$L__BB0_11;
	ld.shared.u64 	%rd23, [%r15+16];
	ld.const.u64 	%rd24, [%rd3+16];
	ld.shared.u64 	%rd25, [%r8];
	mad.lo.s64 	%rd26, %rd24, %rd23, %rd25;
	st.shared.u64 	[%r8], %rd26;
$L__BB0_11:
	add.s32 	%r62, %r14, 3;
	setp.lt.s32 	%p15, %r62, 0;
	max.s32 	%r63, %r62, %r4;
	setp.ge.s32 	%p16, %r63, %r29;
	or.pred  	%p17, %p16, %p15;
	@%p17 bra 	$L__BB0_13;
	ld.shared.u64 	%rd27, [%r15+24];
	ld.const.u64 	%rd28, [%rd3+24];
	ld.shared.u64 	%rd29, [%r8];
	mad.lo.s64 	%rd30, %rd28, %rd27, %rd29;
	st.shared.u64 	[%r8], %rd30;
$L__BB0_13:
	add.s32 	%r64, %r14, 4;
	setp.lt.s32 	%p18, %r64, 0;
	max.s32 	%r65, %r64, %r4;
	setp.ge.s32 	%p19, %r65, %r29;
	or.pred  	%p20, %p19, %p18;
	@%p20 bra 	$L__BB0_15;
	ld.shared.u64 	%rd31, [%r15+32];
	ld.const.u64 	%rd32, [%rd3+32];
	ld.shared.u64 	%rd33, [%r8];
	mad.lo.s64 	%rd34, %rd32, %rd31, %rd33;
	st.shared.u64 	[%r8], %rd34;
$L__BB0_15:
	add.s32 	%r66, %r14, 5;
	setp.lt.s32 	%p21, %r66, 0;
	max.s32 	%r67, %r66, %r4;
	setp.ge.s32 	%p22, %r67, %r29;
	or.pred  	%p23, %p22, %p21;
	@%p23 bra 	$L__BB0_17;
	ld.shared.u64 	%rd35, [%r15+40];
	ld.const.u64 	%rd36, [%rd3+40];
	ld.shared.u64 	%rd37, [%r8];
	mad.lo.s64 	%rd38, %rd36, %rd35, %rd37;
	st.shared.u64 	[%r8], %rd38;
$L__BB0_17:
	add.s32 	%r68, %r14, 6;
	setp.lt.s32 	%p24, %r68, 0;
	max.s32 	%r69, %r68, %r4;
	setp.ge.s32 	%p25, %r69, %r29;
	or.pred  	%p26, %p25, %p24;
	@%p26 bra 	$L__BB0_19;
	ld.shared.u64 	%rd39, [%r15+48];
	ld.const.u64 	%rd40, [%rd3+48];
	ld.shared.u64 	%rd41, [%r8];
	mad.lo.s64 	%rd42, %rd40, %rd39, %rd41;
	st.shared.u64 	[%r8], %rd42;
$L__BB0_19:
	add.s32 	%r70, %r14, 7;
	setp.lt.s32 	%p27, %r70, 0;
	max.s32 	%r71, %r70, %r4;
	setp.ge.s32 	%p28, %r71, %r29;
	or.pred  	%p29, %p28, %p27;
	@%p29 bra 	$L__BB0_21;
	ld.shared.u64 	%rd43, [%r15+56];
	ld.const.u64 	%rd44, [%rd3+56];
	ld.shared.u64 	%rd45, [%r8];
	mad.lo.s64 	%rd46, %rd44, %rd43, %rd45;
	st.shared.u64 	[%r8], %rd46;
$L__BB0_21:
	add.s32 	%r95, %r95, 8;
	setp.ne.s32 	%p30, %r95, %r97;
	@%p30 bra 	$L__BB0_5;
$L__BB0_22:
	setp.eq.s32 	%p31, %r11, 0;
	@%p31 bra 	$L__BB0_43;
	and.b32  	%r18, %r32, 3;
	setp.lt.u32 	%p32, %r11, 4;
	@%p32 bra 	$L__BB0_33;
	add.s32 	%r19, %r7, %r97;
	setp.lt.s32 	%p33, %r19, 0;
	max.s32 	%r72, %r19, %r4;
	setp.ge.s32 	%p34, %r72, %r29;
	shl.b32 	%r73, %r19, 3;
	add.s32 	%r20, %r45, %r73;
	add.s32 	%r75, %r97, %r10;
	mul.wide.s32 	%rd47, %r75, 8;
	mov.u64 	%rd48, filter;
	add.s64 	%rd4, %rd48, %rd47;
	or.pred  	%p35, %p34, %p33;
	@%p35 bra 	$L__BB0_26;
	ld.shared.u64 	%rd49, [%r20];
	ld.const.u64 	%rd50, [%rd4];
	ld.shared.u64 	%rd51, [%r8];
	mad.lo.s64 	%rd52, %rd50, %rd49, %rd51;
	st.shared.u64 	[%r8], %rd52;
$L__BB0_26:
	add.s32 	%r76, %r19, 1;
	setp.lt.s32 	%p36, %r76, 0;
	max.s32 	%r77, %r76, %r4;
	setp.ge.s32 	%p37, %r77, %r29;
	or.pred  	%p38, %p37, %p36;
	@%p38 bra 	$L__BB0_28;
	ld.shared.u64 	%rd53, [%r20+8];
	ld.const.u64 	%rd54, [%rd4+8];
	ld.shared.u64 	%rd55, [%r8];
	mad.lo.s64 	%rd56, %rd54, %rd53, %rd55;
	st.shared.u64 	[%r8], %rd56;
$L__BB0_28:
	add.s32 	%r78, %r19, 2;
	setp.lt.s32 	%p39, %r78, 0;
	max.s32 	%r79, %r78, %r4;
	setp.ge.s32 	%p40, %r79, %r29;
	or.pred  	%p41, %p40, %p39;
	@%p41 bra 	$L__BB0_30;
	ld.shared.u64 	%rd57, [%r20+16];
	ld.const.u64 	%rd58, [%rd4+16];
	ld.shared.u64 	%rd59, [%r8];
	mad.lo.s64 	%rd60, %rd58, %rd57, %rd59;
	st.shared.u64 	[%r8], %rd60;
$L__BB0_30:
	add.s32 	%r80, %r19, 3;
	setp.lt.s32 	%p42, %r80, 0;
	max.s32 	%r81, %r80, %r4;
	setp.ge.s32 	%p43, %r81, %r29;
	or.pred  	%p44, %p43, %p42;
	@%p44 bra 	$L__BB0_32;
	ld.shared.u64 	%rd61, [%r20+24];
	ld.const.u64 	%rd62, [%rd4+24];
	ld.shared.u64 	%rd63, [%r8];
	mad.lo.s64 	%rd64, %rd62, %rd61, %rd63;
	st.shared.u64 	[%r8], %rd64;
$L__BB0_32:
	add.s32 	%r97, %r97, 4;
$L__BB0_33:
	setp.eq.s32 	%p45, %r18, 0;
	@%p45 bra 	$L__BB0_43;
	setp.eq.s32 	%p46, %r18, 1;
	@%p46 bra 	$L__BB0_40;
	add.s32 	%r23, %r7, %r97;
	setp.lt.s32 	%p47, %r23, 0;
	max.s32 	%r82, %r23, %r4;
	setp.ge.s32 	%p48, %r82, %r29;
	shl.b32 	%r83, %r23, 3;
	add.s32 	%r24, %r45, %r83;
	add.s32 	%r85, %r97, %r10;
	mul.wide.s32 	%rd65, %r85, 8;
	mov.u64 	%rd66, filter;
	add.s64 	%rd5, %rd66, %rd65;
	or.pred  	%p49, %p48, %p47;
	@%p49 bra 	$L__BB0_37;
	ld.shared.u64 	%rd67, [%r24];
	ld.const.u64 	%rd68, [%rd5];
	ld.shared.u64 	%rd69, [%r8];
	mad.lo.s64 	%rd70, %rd68, %rd67, %rd69;
	st.shared.u64 	[%r8], %rd70;
$L__BB0_37:
	add.s32 	%r86, %r23, 1;
	setp.lt.s32 	%p50, %r86, 0;
	max.s32 	%r87, %r86, %r4;
	setp.ge.s32 	%p51, %r87, %r29;
	or.pred  	%p52, %p51, %p50;
	@%p52 bra 	$L__BB0_39;
	ld.shared.u64 	%rd71, [%r24+8];
	ld.const.u64 	%rd72, [%rd5+8];
	ld.shared.u64 	%rd73, [%r8];
	mad.lo.s64 	%rd74, %rd72, %rd71, %rd73;
	st.shared.u64 	[%r8], %rd74;
$L__BB0_39:
	add.s32 	%r97, %r97, 2;
$L__BB0_40:
	and.b32  	%r88, %r32, 1;
	setp.eq.b32 	%p53, %r88, 1;
	not.pred 	%p54, %p53;
	@%p54 bra 	$L__BB0_43;
	add.s32 	%r27, %r7, %r97;
	setp.lt.s32 	%p55, %r27, 0;
	max.s32 	%r89, %r27, %r4;
	setp.ge.s32 	%p56, %r89, %r29;
	or.pred  	%p57, %p56, %p55;
	@%p57 bra 	$L__BB0_43;
	shl.b32 	%r90, %r27, 3;
	add.s32 	%r92, %r45, %r90;
	ld.shared.u64 	%rd75, [%r92];
	add.s32 	%r93, %r97, %r10;
	mul.wide.s32 	%rd76, %r93, 8;
	mov.u64 	%rd77, filter;
	add.s64 	%rd78, %rd77, %rd76;
	ld.const.u64 	%rd79, [%rd78];
	ld.shared.u64 	%rd80, [%r8];
	mad.lo.s64 	%rd81, %rd79, %rd75, %rd80;
	st.shared.u64 	[%r8], %rd81;
$L__BB0_43:
	cvta.to.global.u64 	%rd82, %rd7;
	add.s32 	%r94, %r9, %r4;
	mul.wide.s32 	%rd83, %r94, 8;
	add.s64 	%rd84, %rd82, %rd83;
	ld.shared.u64 	%rd85, [%r8];
	atom.global.add.u64 	%rd86, [%rd84], %rd85;
	ret;

}


// ===== COMPILED SASS (sm_100) =====

	.target	sm_100

	.elftype	@"ET_EXEC"


//--------------------- .note.nv.tkinfo           --------------------------
	.section	.note.nv.tkinfo,"",@"SHT_NOTE"
	.sectionflags	@"SHF_NOTE_NV_TKINFO"
	.tkinfo
        /*0018*/ 	.word	0x00000002
        /*0030*/ 	.string	""
        /*0030*/ 	.string	"ptxas"
        /*0030*/ 	.string	"Cuda compilation tools, release 13.0, V13.0.88"
        /*0030*/ 	.string	"Build cuda_13.0.r13.0/compiler.36424714_0"
        /*0030*/ 	.string	"-arch sm_100 -m 64 "



//--------------------- .note.nv.cuinfo           --------------------------
	.section	.note.nv.cuinfo,"",@"SHT_NOTE"
	.sectionflags	@"SHF_NOTE_NV_CUINFO"
        /*0018*/ 	.short	0x0002
        /*001a*/ 	.short	0x0064
        /*001c*/ 	.short	0x0082
	.zero		2


//--------------------- .nv.info                  --------------------------
	.section	.nv.info,"",@"SHT_CUDA_INFO"
	.align	4


	//----- nvinfo : EIATTR_REGCOUNT
	.align		4
        /*0000*/ 	.byte	0x04, 0x2f
        /*0002*/ 	.short	(.L_2 - .L_1)
	.align		4
.L_1:
        /*0004*/ 	.word	index@(_Z18convolution_kernelPlS_iiiiii)
        /*0008*/ 	.word	0x00000014


	//----- nvinfo : EIATTR_FRAME_SIZE
	.align		4
.L_2:
        /*000c*/ 	.byte	0x04, 0x11
        /*000e*/ 	.short	(.L_4 - .L_3)
	.align		4
.L_3:
        /*0010*/ 	.word	index@(_Z18convolution_kernelPlS_iiiiii)
        /*0014*/ 	.word	0x00000000


	//----- nvinfo : EIATTR_MIN_STACK_SIZE
	.align		4
.L_4:
        /*0018*/ 	.byte	0x04, 0x12
        /*001a*/ 	.short	(.L_6 - .L_5)
	.align		4
.L_5:
        /*001c*/ 	.word	index@(_Z18convolution_kernelPlS_iiiiii)
        /*0020*/ 	.word	0x00000000
.L_6:


//--------------------- .nv.compat                --------------------------
	.section	.nv.compat,"",@"SHT_CUDA_COMPAT_INFO"
	.align	4
        /*0000*/ 	.byte	0x02, 0x09, 0x00, 0x00, 0x02, 0x02, 0x01, 0x00, 0x02, 0x05, 0x05, 0x00, 0x03, 0x07, 0x01, 0x01
        /*0010*/ 	.byte	0x02, 0x03, 0x00, 0x00, 0x02, 0x06, 0x01, 0x00, 0x04, 0x0b, 0x08, 0x00, 0x09, 0x00, 0x00, 0x00
        /*0020*/ 	.byte	0x00, 0x00, 0x00, 0x00


//--------------------- .nv.info._Z18convolution_kernelPlS_iiiiii --------------------------
	.section	.nv.info._Z18convolution_kernelPlS_iiiiii,"",@"SHT_CUDA_INFO"
	.sectionflags	@""
	.align	4


	//----- nvinfo : EIATTR_CUDA_API_VERSION
	.align		4
        /*0000*/ 	.byte	0x04, 0x37
        /*0002*/ 	.short	(.L_8 - .L_7)
.L_7:
        /*0004*/ 	.word	0x00000082


	//----- nvinfo : EIATTR_KPARAM_INFO
	.align		4
.L_8:
        /*0008*/ 	.byte	0x04, 0x17
        /*000a*/ 	.short	(.L_10 - .L_9)
.L_9:
        /*000c*/ 	.word	0x00000000
        /*0010*/ 	.short	0x0007
        /*0012*/ 	.short	0x0024
        /*0014*/ 	.byte	0x00, 0xf0, 0x11, 0x00


	//----- nvinfo : EIATTR_KPARAM_INFO
	.align		4
.L_10:
        /*0018*/ 	.byte	0x04, 0x17
        /*001a*/ 	.short	(.L_12 - .L_11)
.L_11:
        /*001c*/ 	.word	0x00000000
        /*0020*/ 	.short	0x0006
        /*0022*/ 	.short	0x0020
        /*0024*/ 	.byte	0x00, 0xf0, 0x11, 0x00


	//----- nvinfo : EIATTR_KPARAM_INFO
	.align		4
.L_12:
        /*0028*/ 	.byte	0x04, 0x17
        /*002a*/ 	.short	(.L_14 - .L_13)
.L_13:
        /*002c*/ 	.word	0x00000000
        /*0030*/ 	.short	0x0005
        /*0032*/ 	.short	0x001c
        /*0034*/ 	.byte	0x00, 0xf0, 0x11, 0x00


	//----- nvinfo : EIATTR_KPARAM_INFO
	.align		4
.L_14:
        /*0038*/ 	.byte	0x04, 0x17
        /*003a*/ 	.short	(.L_16 - .L_15)
.L_15:
        /*003c*/ 	.word	0x00000000
        /*0040*/ 	.short	0x0004
        /*0042*/ 	.short	0x0018
        /*0044*/ 	.byte	0x00, 0xf0, 0x11, 0x00


	//----- nvinfo : EIATTR_KPARAM_INFO
	.align		4
.L_16:
        /*0048*/ 	.byte	0x04, 0x17
        /*004a*/ 	.short	(.L_18 - .L_17)
.L_17:
        /*004c*/ 	.word	0x00000000
        /*0050*/ 	.short	0x0003
        /*0052*/ 	.short	0x0014
        /*0054*/ 	.byte	0x00, 0xf0, 0x11, 0x00


	//----- nvinfo : EIATTR_KPARAM_INFO
	.align		4
.L_18:
        /*0058*/ 	.byte	0x04, 0x17
        /*005a*/ 	.short	(.L_20 - .L_19)
.L_19:
        /*005c*/ 	.word	0x00000000
        /*0060*/ 	.short	0x0002
        /*0062*/ 	.short	0x0010
        /*0064*/ 	.byte	0x00, 0xf0, 0x11, 0x00


	//----- nvinfo : EIATTR_KPARAM_INFO
	.align		4
.L_20:
        /*0068*/ 	.byte	0x04, 0x17
        /*006a*/ 	.short	(.L_22 - .L_21)
.L_21:
        /*006c*/ 	.word	0x00000000
        /*0070*/ 	.short	0x0001
        /*0072*/ 	.short	0x0008
        /*0074*/ 	.byte	0x00, 0xf5, 0x21, 0x00


	//----- nvinfo : EIATTR_KPARAM_INFO
	.align		4
.L_22:
        /*0078*/ 	.byte	0x04, 0x17
        /*007a*/ 	.short	(.L_24 - .L_23)
.L_23:
        /*007c*/ 	.word	0x00000000
        /*0080*/ 	.short	0x0000
        /*0082*/ 	.short	0x0000
        /*0084*/ 	.byte	0x00, 0xf5, 0x21, 0x00


	//----- nvinfo : EIATTR_SPARSE_MMA_MASK
	.align		4
.L_24:
        /*0088*/ 	.byte	0x03, 0x50
        /*008a*/ 	.short	0x0000


	//----- nvinfo : EIATTR_MAXREG_COUNT
	.align		4
        /*008c*/ 	.byte	0x03, 0x1b
        /*008e*/ 	.short	0x00ff


	//----- nvinfo : EIATTR_NUM_BARRIERS
	.align		4
        /*0090*/ 	.byte	0x02, 0x4c
        /*0092*/ 	.byte	0x01
	.zero		1


	//----- nvinfo : EIATTR_MERCURY_ISA_VERSION
	.align		4
        /*0094*/ 	.byte	0x03, 0x5f
        /*0096*/ 	.short	0x0101


	//----- nvinfo : EIATTR_VRC_CTA_INIT_COUNT
	.align		4
        /*0098*/ 	.byte	0x02, 0x4a
	.zero		1
	.zero		1


	//----- nvinfo : EIATTR_EXIT_INSTR_OFFSETS
	.align		4
        /*009c*/ 	.byte	0x04, 0x1c
        /*009e*/ 	.short	(.L_26 - .L_25)


	//   ....[0]....
.L_25:
        /*00a0*/ 	.word	0x00001490


	//----- nvinfo : EIATTR_CRS_STACK_SIZE
	.align		4
.L_26:
        /*00a4*/ 	.byte	0x04, 0x1e
        /*00a6*/ 	.short	(.L_28 - .L_27)
.L_27:
        /*00a8*/ 	.word	0x00000000


	//----- nvinfo : EIATTR_CBANK_PARAM_SIZE
	.align		4
.L_28:
        /*00ac*/ 	.byte	0x03, 0x19
        /*00ae*/ 	.short	0x0028


	//----- nvinfo : EIATTR_PARAM_CBANK
	.align		4
        /*00b0*/ 	.byte	0x04, 0x0a
        /*00b2*/ 	.short	(.L_30 - .L_29)
	.align		4
.L_29:
        /*00b4*/ 	.word	index@(.nv.constant0._Z18convolution_kernelPlS_iiiiii)
        /*00b8*/ 	.short	0x0380
        /*00ba*/ 	.short	0x0028


	//----- nvinfo : EIATTR_SW_WAR
	.align		4
.L_30:
        /*00bc*/ 	.byte	0x04, 0x36
        /*00be*/ 	.short	(.L_32 - .L_31)
.L_31:
        /*00c0*/ 	.word	0x00000008
.L_32:


//--------------------- .nv.callgraph             --------------------------
	.section	.nv.callgraph,"",@"SHT_CUDA_CALLGRAPH"
	.align	4
	.sectionentsize	8
	.align		4
        /*0000*/ 	.word	0x00000000
	.align		4
        /*0004*/ 	.word	0xffffffff
	.align		4
        /*0008*/ 	.word	0x00000000
	.align		4
        /*000c*/ 	.word	0xfffffffe
	.align		4
        /*0010*/ 	.word	0x00000000
	.align		4
        /*0014*/ 	.word	0xfffffffd
	.align		4
        /*0018*/ 	.word	0x00000000
	.align		4
        /*001c*/ 	.word	0xfffffffc


//--------------------- .nv.constant3             --------------------------
	.section	.nv.constant3,"a",@progbits
	.align	8
.nv.constant3:
	.type		filter,@object
	.size		filter,(.L_0 - filter)
filter:
	.zero		40000
.L_0:


//--------------------- .text._Z18convolution_kernelPlS_iiiiii --------------------------
	.section	.text._Z18convolution_kernelPlS_iiiiii,"ax",@progbits
	.align	128
        .global         _Z18convolution_kernelPlS_iiiiii
        .type           _Z18convolution_kernelPlS_iiiiii,@function
        .size           _Z18convolution_kernelPlS_iiiiii,(.L_x_35 - _Z18convolution_kernelPlS_iiiiii)
        .other          _Z18convolution_kernelPlS_iiiiii,@"STO_CUDA_ENTRY STV_DEFAULT"
_Z18convolution_kernelPlS_iiiiii:
.text._Z18convolution_kernelPlS_iiiiii:
[----:B------:R-:W-:Y:S08]  /*0000*/  LDC R1, c[0x0][0x37c] ;  /* 0x0000df00ff017b82 */ /* 0x000ff00000000800 */
[----:B------:R-:W0:Y:S01]  /*0010*/  LDC.64 R6, c[0x0][0x398] ;  /* 0x0000e600ff067b82 */ /* 0x000e220000000a00 */
[----:B------:R-:W1:Y:S01]  /*0020*/  S2R R13, SR_CTAID.X ;  /* 0x00000000000d7919 */ /* 0x000e620000002500 */
[----:B------:R-:W2:Y:S01]  /*0030*/  LDCU UR7, c[0x0][0x394] ;  /* 0x00007280ff0777ac */ /* 0x000ea20008000800 */
[----:B------:R-:W3:Y:S05]  /*0040*/  LDCU.64 UR8, c[0x0][0x358] ;  /* 0x00006b00ff0877ac */ /* 0x000eea0008000a00 */
[----:B------:R-:W-:Y:S08]  /*0050*/  S2UR UR4, SR_CTAID.Y ;  /* 0x00000000000479c3 */ /* 0x000ff00000002600 */
[----:B------:R-:W1:Y:S01]  /*0060*/  S2UR UR6, SR_CTAID.Z ;  /* 0x00000000000679c3 */ /* 0x000e620000002700 */
[----:B0-----:R-:W0:Y:S07]  /*0070*/  I2F.U32.RP R0, R6 ;  /* 0x0000000600007306 */ /* 0x001e2e0000209000 */
[----:B------:R-:W4:Y:S01]  /*0080*/  LDC R14, c[0x0][0x390] ;  /* 0x0000e400ff0e7b82 */ /* 0x000f220000000800 */
[----:B------:R-:W-:-:S07]  /*0090*/  ISETP.NE.U32.AND P3, PT, R6, RZ, PT ;  /* 0x000000ff0600720c */ /* 0x000fce0003f65070 */
[----:B------:R-:W5:Y:S01]  /*00a0*/  S2UR UR5, SR_CgaCtaId ;  /* 0x00000000000579c3 */ /* 0x000f620000008800 */
[----:B0-----:R-:W0:Y:S07]  /*00b0*/  MUFU.RCP R0, R0 ;  /* 0x0000000000007308 */ /* 0x001e2e0000001000 */
[----:B------:R-:W5:Y:S01]  /*00c0*/  LDC R15, c[0x0][0x3a0] ;  /* 0x0000e800ff0f7b82 */ /* 0x000f620000000800 */
[----:B0-----:R-:W-:Y:S01]  /*00d0*/  VIADD R2, R0, 0xffffffe ;  /* 0x0ffffffe00027836 */ /* 0x001fe20000000000 */
[----:B------:R-:W-:-:S03]  /*00e0*/  LEA.HI R0, R7, R7, RZ, 0x1 ;  /* 0x0000000707007211 */ /* 0x000fc600078f08ff */
[----:B------:R0:W2:Y:S01]  /*00f0*/  F2I.FTZ.U32.TRUNC.NTZ R3, R2 ;  /* 0x0000000200037305 */ /* 0x0000a2000021f000 */
[----:B------:R-:W-:-:S04]  /*0100*/  SHF.R.S32.HI R0, RZ, 0x1, R0 ;  /* 0x00000001ff007819 */ /* 0x000fc80000011400 */
[----:B-1----:R-:W-:Y:S02]  /*0110*/  IADD3 R9, PT, PT, -R0, UR6, R13 ;  /* 0x0000000600097c10 */ /* 0x002fe4000fffe10d */
[----:B------:R-:W1:Y:S01]  /*0120*/  S2R R0, SR_TID.X ;  /* 0x0000000000007919 */ /* 0x000e620000002100 */
[----:B0-----:R-:W-:Y:S01]  /*0130*/  HFMA2 R2, -RZ, RZ, 0, 0 ;  /* 0x00000000ff027431 */ /* 0x001fe200000001ff */
[----:B----4-:R-:W-:-:S04]  /*0140*/  ISETP.GE.AND P0, PT, R9, R14, PT ;  /* 0x0000000e0900720c */ /* 0x010fc80003f06270 */
[----:B------:R-:W-:Y:S01]  /*0150*/  ISETP.LT.OR P0, PT, R9, RZ, P0 ;  /* 0x000000ff0900720c */ /* 0x000fe20000701670 */
[----:B--2---:R-:W-:-:S04]  /*0160*/  IMAD.MOV R5, RZ, RZ, -R3 ;  /* 0x000000ffff057224 */ /* 0x004fc800078e0a03 */
[----:B------:R-:W-:-:S04]  /*0170*/  IMAD R5, R5, R6, RZ ;  /* 0x0000000605057224 */ /* 0x000fc800078e02ff */
[----:B------:R-:W-:-:S04]  /*0180*/  IMAD.HI.U32 R3, R3, R5, R2 ;  /* 0x0000000503037227 */ /* 0x000fc800078e0002 */
[----:B------:R-:W0:Y:S02]  /*0190*/  @!P0 LDC.64 R4, c[0x0][0x380] ;  /* 0x0000e000ff048b82 */ /* 0x000e240000000a00 */
[----:B------:R-:W-:-:S04]  /*01a0*/  IMAD.HI.U32 R11, R3, UR4, RZ ;  /* 0x00000004030b7c27 */ /* 0x000fc8000f8e00ff */
[----:B------:R-:W-:-:S04]  /*01b0*/  IMAD.MOV R3, RZ, RZ, -R11 ;  /* 0x000000ffff037224 */ /* 0x000fc800078e0a0b */
[----:B------:R-:W-:-:S05]  /*01c0*/  IMAD R3, R6, R3, UR4 ;  /* 0x0000000406037e24 */ /* 0x000fca000f8e0203 */
[----:B------:R-:W-:-:S13]  /*01d0*/  ISETP.GE.U32.AND P1, PT, R3, R6, PT ;  /* 0x000000060300720c */ /* 0x000fda0003f26070 */
[----:B------:R-:W-:Y:S01]  /*01e0*/  @P1 IMAD.IADD R3, R3, 0x1, -R6 ;  /* 0x0000000103031824 */ /* 0x000fe200078e0a06 */
[----:B------:R-:W-:-:S04]  /*01f0*/  @P1 IADD3 R11, PT, PT, R11, 0x1, RZ ;  /* 0x000000010b0b1810 */ /* 0x000fc80007ffe0ff */
[----:B------:R-:W-:-:S13]  /*0200*/  ISETP.GE.U32.AND P2, PT, R3, R6, PT ;  /* 0x000000060300720c */ /* 0x000fda0003f46070 */
[----:B------:R-:W-:Y:S01]  /*0210*/  @P2 VIADD R11, R11, 0x1 ;  /* 0x000000010b0b2836 */ /* 0x000fe20000000000 */
[----:B------:R-:W-:-:S05]  /*0220*/  @!P3 LOP3.LUT R11, RZ, R6, RZ, 0x33, !PT ;  /* 0x00000006ff0bb212 */ /* 0x000fca00078e33ff */
[----:B------:R-:W-:-:S04]  /*0230*/  IMAD.MOV R3, RZ, RZ, -R11 ;  /* 0x000000ffff037224 */ /* 0x000fc800078e0a0b */
[----:B------:R-:W-:-:S04]  /*0240*/  IMAD R10, R6, R3, UR4 ;  /* 0x00000004060a7e24 */ /* 0x000fc8000f8e0203 */
[----:B------:R-:W-:-:S04]  /*0250*/  @!P0 IMAD R9, R10, R14, R9 ;  /* 0x0000000e0a098224 */ /* 0x000fc800078e0209 */
[----:B-1----:R-:W-:Y:S01]  /*0260*/  @!P0 IMAD R3, R9, UR7, R0 ;  /* 0x0000000709038c24 */ /* 0x002fe2000f8e0200 */
[----:B------:R-:W-:-:S03]  /*0270*/  CS2R R8, SRZ ;  /* 0x0000000000087805 */ /* 0x000fc6000001ff00 */
[----:B0-----:R-:W-:-:S05]  /*0280*/  @!P0 IMAD.WIDE R4, R3, 0x8, R4 ;  /* 0x0000000803048825 */ /* 0x001fca00078e0204 */
[----:B---3--:R0:W2:Y:S01]  /*0290*/  @!P0 LDG.E.64 R8, desc[UR8][R4.64] ;  /* 0x0000000804088981 */ /* 0x0080a2000c1e1b00 */
[----:B------:R-:W-:Y:S01]  /*02a0*/  UMOV UR4, 0x400 ;  /* 0x0000040000047882 */ /* 0x000fe20000000000 */
[----:B-----5:R-:W-:Y:S01]  /*02b0*/  ISETP.GE.AND P0, PT, R15, 0x1, PT ;  /* 0x000000010f00780c */ /* 0x020fe20003f06270 */
[----:B------:R-:W-:Y:S01]  /*02c0*/  ULEA UR5, UR5, UR4, 0x18 ;  /* 0x0000000405057291 */ /* 0x000fe2000f8ec0ff */
[----:B------:R-:W-:-:S05]  /*02d0*/  MOV R3, UR7 ;  /* 0x0000000700037c02 */ /* 0x000fca0008000f00 */
[----:B------:R-:W-:Y:S01]  /*02e0*/  LEA R12, R0, UR5, 0x3 ;  /* 0x00000005000c7c11 */ /* 0x000fe2000f8e18ff */
[----:B0-----:R-:W-:-:S04]  /*02f0*/  IMAD R4, R11, R14, R13 ;  /* 0x0000000e0b047224 */ /* 0x001fc800078e020d */
[----:B------:R-:W-:Y:S01]  /*0300*/  IMAD R2, R3, 0x8, R12 ;  /* 0x0000000803027824 */ /* 0x000fe200078e020c */
[----:B--2---:R0:W-:Y:S04]  /*0310*/  STS.64 [R12], R8 ;  /* 0x000000080c007388 */ /* 0x0041e80000000a00 */
[----:B------:R0:W-:Y:S01]  /*0320*/  STS.64 [R2], RZ ;  /* 0x000000ff02007388 */ /* 0x0001e20000000a00 */
[----:B------:R-:W-:Y:S06]  /*0330*/  BAR.SYNC.DEFER_BLOCKING 0x0 ;  /* 0x0000000000007b1d */ /* 0x000fec0000010000 */
[----:B------:R-:W-:Y:S05]  /*0340*/  @!P0 BRA `(.L_x_0) ;  /* 0x00000010003c8947 */ /* 0x000fea0003800000 */
[----:B------:R-:W-:Y:S01]  /*0350*/  ISETP.GE.U32.AND P0, PT, R15, 0x8, PT ;  /* 0x000000080f00780c */ /* 0x000fe20003f06070 */
[----:B------:R-:W-:Y:S01]  /*0360*/  IMAD R6, R11, R6, R10 ;  /* 0x000000060b067224 */ /* 0x000fe200078e020a */
[-C--:B------:R-:W-:Y:S01]  /*0370*/  LEA.HI R5, R15, R15.reuse, RZ, 0x1 ;  /* 0x0000000f0f057211 */ /* 0x080fe200078f08ff */
[----:B------:R-:W-:Y:S01]  /*0380*/  IMAD R7, R7, R15, RZ ;  /* 0x0000000f07077224 */ /* 0x000fe200078e02ff */
[----:B------:R-:W-:-:S03]  /*0390*/  LOP3.LUT R14, R15, 0x7, RZ, 0xc0, !PT ;  /* 0x000000070f0e7812 */ /* 0x000fc600078ec0ff */
[----:B------:R-:W-:Y:S01]  /*03a0*/  IMAD R6, R6, R7, RZ ;  /* 0x0000000706067224 */ /* 0x000fe200078e02ff */
[----:B------:R-:W-:Y:S01]  /*03b0*/  SHF.R.S32.HI R7, RZ, 0x1, R5 ;  /* 0x00000001ff077819 */ /* 0x000fe20000011405 */
[----:B------:R-:W-:Y:S02]  /*03c0*/  IMAD.MOV.U32 R5, RZ, RZ, RZ ;  /* 0x000000ffff057224 */ /* 0x000fe400078e00ff */
[----:B------:R-:W-:Y:S01]  /*03d0*/  IMAD R6, R15, UR6, R6 ;  /* 0x000000060f067c24 */ /* 0x000fe2000f8e0206 */
[----:B0-----:R-:W-:Y:S01]  /*03e0*/  IADD3 R8, PT, PT, -R7, R0, RZ ;  /* 0x0000000007087210 */ /* 0x001fe20007ffe1ff */
[----:B------:R-:W-:Y:S06]  /*03f0*/  @!P0 BRA `(.L_x_1) ;  /* 0x00000008000c8947 */ /* 0x000fec0003800000 */
[----:B------:R-:W0:Y:S01]  /*0400*/  LDC R3, c[0x0][0x394] ;  /* 0x0000e500ff037b82 */ /* 0x000e220000000800 */
[----:B------:R-:W-:Y:S01]  /*0410*/  LOP3.LUT R5, R15, 0x7ffffff8, RZ, 0xc0, !PT ;  /* 0x7ffffff80f057812 */ /* 0x000fe200078ec0ff */
[----:B------:R-:W-:-:S06]  /*0420*/  UMOV UR4, URZ ;  /* 0x000000ff00047c82 */ /* 0x000fcc0008000000 */
.L_x_18:
[----:B------:R-:W-:Y:S01]  /*0430*/  VIADD R13, R8, UR4 ;  /* 0x00000004080d7c36 */ /* 0x000fe20008000000 */
[----:B------:R-:W-:Y:S03]  /*0440*/  BSSY.RECONVERGENT B0, `(.L_x_2) ;  /* 0x000002e000007945 */ /* 0x000fe60003800200 */
[C---:B------:R-:W-:Y:S01]  /*0450*/  VIADD R7, R13.reuse, 0x1 ;  /* 0x000000010d077836 */ /* 0x040fe20000000000 */
[C---:B------:R-:W-:Y:S01]  /*0460*/  ISETP.GE.AND P6, PT, R13.reuse, RZ, PT ;  /* 0x000000ff0d00720c */ /* 0x040fe20003fc6270 */
[C---:B------:R-:W-:Y:S01]  /*0470*/  VIADD R11, R13.reuse, 0x3 ;  /* 0x000000030d0b7836 */ /* 0x040fe20000000000 */
[C---:B------:R-:W-:Y:S02]  /*0480*/  VIMNMX R10, PT, PT, R13.reuse, R0, !PT ;  /* 0x000000000d0a7248 */ /* 0x040fe40007fe0100 */
[----:B------:R-:W-:Y:S02]  /*0490*/  IADD3 R9, PT, PT, R13, 0x2, RZ ;  /* 0x000000020d097810 */ /* 0x000fe40007ffe0ff */
[----:B0-----:R-:W-:-:S02]  /*04a0*/  ISETP.GE.OR P6, PT, R10, R3, !P6 ;  /* 0x000000030a00720c */ /* 0x001fc400077c6670 */
[C---:B------:R-:W-:Y:S02]  /*04b0*/  ISETP.GE.AND P5, PT, R7.reuse, RZ, PT ;  /* 0x000000ff0700720c */ /* 0x040fe40003fa6270 */
[-C--:B------:R-:W-:Y:S01]  /*04c0*/  VIMNMX R10, PT, PT, R7, R0.reuse, !PT ;  /* 0x00000000070a7248 */ /* 0x080fe20007fe0100 */
[----:B------:R-:W-:Y:S01]  /*04d0*/  VIADD R7, R13, 0x4 ;  /* 0x000000040d077836 */ /* 0x000fe20000000000 */
[C---:B------:R-:W-:Y:S02]  /*04e0*/  ISETP.GE.AND P0, PT, R9.reuse, RZ, PT ;  /* 0x000000ff0900720c */ /* 0x040fe40003f06270 */
[----:B------:R-:W-:Y:S02]  /*04f0*/  VIMNMX R12, PT, PT, R9, R0, !PT ;  /* 0x00000000090c7248 */ /* 0x000fe40007fe0100 */
[----:B------:R-:W-:Y:S02]  /*0500*/  ISETP.GE.OR P5, PT, R10, R3, !P5 ;  /* 0x000000030a00720c */ /* 0x000fe40006fa6670 */
[----:B------:R-:W-:-:S02]  /*0510*/  ISETP.GE.AND P3, PT, R7, RZ, PT ;  /* 0x000000ff0700720c */ /* 0x000fc40003f66270 */
[-C--:B------:R-:W-:Y:S01]  /*0520*/  VIMNMX R10, PT, PT, R7, R0.reuse, !PT ;  /* 0x00000000070a7248 */ /* 0x080fe20007fe0100 */
[----:B------:R-:W-:Y:S01]  /*0530*/  VIADD R7, R13, 0x7 ;  /* 0x000000070d077836 */ /* 0x000fe20000000000 */
[----:B------:R-:W-:Y:S02]  /*0540*/  ISETP.GE.OR P0, PT, R12, R3, !P0 ;  /* 0x000000030c00720c */ /* 0x000fe40004706670 */
[C---:B------:R-:W-:Y:S02]  /*0550*/  ISETP.GE.AND P4, PT, R11.reuse, RZ, PT ;  /* 0x000000ff0b00720c */ /* 0x040fe40003f86270 */
[----:B-1234-:R-:W-:Y:S01]  /*0560*/  VIMNMX R16, PT, PT, R11, R0, !PT ;  /* 0x000000000b107248 */ /* 0x01efe20007fe0100 */
[C---:B------:R-:W-:Y:S01]  /*0570*/  VIADD R11, R13.reuse, 0x6 ;  /* 0x000000060d0b7836 */ /* 0x040fe20000000000 */
[----:B------:R-:W-:Y:S02]  /*0580*/  IADD3 R9, PT, PT, R13, 0x5, RZ ;  /* 0x000000050d097810 */ /* 0x000fe40007ffe0ff */
[----:B------:R-:W-:-:S02]  /*0590*/  P2R R15, PR, RZ, 0x1 ;  /* 0x00000001ff0f7803 */ /* 0x000fc40000000000 */
[-C--:B------:R-:W-:Y:S02]  /*05a0*/  ISETP.GE.OR P3, PT, R10, R3.reuse, !P3 ;  /* 0x000000030a00720c */ /* 0x080fe40005f66670 */
[C---:B------:R-:W-:Y:S02]  /*05b0*/  VIMNMX R10, PT, PT, R7.reuse, R0, !PT ;  /* 0x00000000070a7248 */ /* 0x040fe40007fe0100 */
[----:B------:R-:W-:Y:S02]  /*05c0*/  ISETP.GE.AND P0, PT, R7, RZ, PT ;  /* 0x000000ff0700720c */ /* 0x000fe40003f06270 */
[----:B------:R-:W-:Y:S02]  /*05d0*/  ISETP.GE.OR P4, PT, R16, R3, !P4 ;  /* 0x000000031000720c */ /* 0x000fe40006786670 */
[----:B------:R-:W-:Y:S01]  /*05e0*/  IADD3 R7, PT, PT, R6, UR4, RZ ;  /* 0x0000000406077c10 */ /* 0x000fe2000fffe0ff */
[----:B------:R-:W-:Y:S01]  /*05f0*/  UIADD3 UR4, UPT, UPT, UR4, 0x8, URZ ;  /* 0x0000000804047890 */ /* 0x000fe2000fffe0ff */
[----:B------:R-:W-:-:S02]  /*0600*/  ISETP.GE.AND P2, PT, R9, RZ, PT ;  /* 0x000000ff0900720c */ /* 0x000fc40003f46270 */
[-C--:B------:R-:W-:Y:S01]  /*0610*/  VIMNMX R12, PT, PT, R9, R0.reuse, !PT ;  /* 0x00000000090c7248 */ /* 0x080fe20007fe0100 */
[----:B------:R-:W-:Y:S01]  /*0620*/  IMAD.SHL.U32 R7, R7, 0x8, RZ ;  /* 0x0000000807077824 */ /* 0x000fe200078e00ff */
[C---:B------:R-:W-:Y:S02]  /*0630*/  ISETP.GE.AND P1, PT, R11.reuse, RZ, PT ;  /* 0x000000ff0b00720c */ /* 0x040fe40003f26270 */
[----:B------:R-:W-:Y:S02]  /*0640*/  VIMNMX R16, PT, PT, R11, R0, !PT ;  /* 0x000000000b107248 */ /* 0x000fe40007fe0100 */
[-C--:B------:R-:W-:Y:S02]  /*0650*/  ISETP.GE.OR P2, PT, R12, R3.reuse, !P2 ;  /* 0x000000030c00720c */ /* 0x080fe40005746670 */
[-C--:B------:R-:W-:Y:S02]  /*0660*/  ISETP.GE.OR P1, PT, R16, R3.reuse, !P1 ;  /* 0x000000031000720c */ /* 0x080fe40004f26670 */
[----:B------:R-:W-:-:S02]  /*0670*/  ISETP.GE.OR P0, PT, R10, R3, !P0 ;  /* 0x000000030a00720c */ /* 0x000fc40004706670 */
[----:B------:R-:W-:Y:S01]  /*0680*/  LEA R9, R13, UR5, 0x3 ;  /* 0x000000050d097c11 */ /* 0x000fe2000f8e18ff */
[----:B------:R-:W-:Y:S10]  /*0690*/  @P6 BRA `(.L_x_3) ;  /* 0x0000000000206947 */ /* 0x000ff40003800000 */
[----:B------:R-:W0:Y:S01]  /*06a0*/  LDS.64 R10, [R9] ;  /* 0x00000000090a7984 */ /* 0x000e220000000a00 */
[----:B------:R-:W0:Y:S03]  /*06b0*/  LDC.64 R12, c[0x3][R7] ;  /* 0x00c00000070c7b82 */ /* 0x000e260000000a00 */
[----:B------:R-:W1:Y:S01]  /*06c0*/  LDS.64 R16, [R2] ;  /* 0x0000000002107984 */ /* 0x000e620000000a00 */
[----:B0-----:R-:W-:Y:S02]  /*06d0*/  IMAD R13, R13, R10, RZ ;  /* 0x0000000a0d0d7224 */ /* 0x001fe400078e02ff */
[----:B-1----:R-:W-:-:S04]  /*06e0*/  IMAD.WIDE.U32 R16, R10, R12, R16 ;  /* 0x0000000c0a107225 */ /* 0x002fc800078e0010 */
[----:B------:R-:W-:-:S04]  /*06f0*/  IMAD R13, R11, R12, R13 ;  /* 0x0000000c0b0d7224 */ /* 0x000fc800078e020d */
[----:B------:R-:W-:-:S05]  /*0700*/  IMAD.IADD R17, R17, 0x1, R13 ;  /* 0x0000000111117824 */ /* 0x000fca00078e020d */
[----:B------:R0:W-:Y:S02]  /*0710*/  STS.64 [R2], R16 ;  /* 0x0000001002007388 */ /* 0x0001e40000000a00 */
.L_x_3:
[----:B------:R-:W-:Y:S05]  /*0720*/  BSYNC.RECONVERGENT B0 ;  /* 0x0000000000007941 */ /* 0x000fea0003800200 */
.L_x_2:
[----:B------:R-:W-:Y:S01]  /*0730*/  BSSY.RECONVERGENT B0, `(.L_x_4) ;  /* 0x000000b000007945 */ /* 0x000fe20003800200 */
[----:B------:R-:W-:-:S03]  /*0740*/  ISETP.NE.AND P6, PT, R5, UR4, PT ;  /* 0x0000000405007c0c */ /* 0x000fc6000bfc5270 */
[----:B------:R-:W-:Y:S10]  /*0750*/  @P5 BRA `(.L_x_5) ;  /* 0x0000000000205947 */ /* 0x000ff40003800000 */
[----:B------:R-:W1:Y:S01]  /*0760*/  LDS.64 R10, [R9+0x8] ;  /* 0x00000800090a7984 */ /* 0x000e620000000a00 */
[----:B------:R-:W1:Y:S03]  /*0770*/  LDC.64 R12, c[0x3][R7+0x8] ;  /* 0x00c00200070c7b82 */ /* 0x000e660000000a00 */
[----:B0-----:R-:W0:Y:S01]  /*0780*/  LDS.64 R16, [R2] ;  /* 0x0000000002107984 */ /* 0x001e220000000a00 */
[----:B-1----:R-:W-:Y:S02]  /*0790*/  IMAD R13, R13, R10, RZ ;  /* 0x0000000a0d0d7224 */ /* 0x002fe400078e02ff */
[----:B0-----:R-:W-:-:S04]  /*07a0*/  IMAD.WIDE.U32 R16, R10, R12, R16 ;  /* 0x0000000c0a107225 */ /* 0x001fc800078e0010 */
[----:B------:R-:W-:-:S05]  /*07b0*/  IMAD R13, R11, R12, R13 ;  /* 0x0000000c0b0d7224 */ /* 0x000fca00078e020d */
[----:B------:R-:W-:-:S05]  /*07c0*/  IADD3 R17, PT, PT, R17, R13, RZ ;  /* 0x0000000d11117210 */ /* 0x000fca0007ffe0ff */
[----:B------:R1:W-:Y:S02]  /*07d0*/  STS.64 [R2], R16 ;  /* 0x0000001002007388 */ /* 0x0003e40000000a00 */
.L_x_5:
[----:B------:R-:W-:Y:S05]  /*07e0*/  BSYNC.RECONVERGENT B0 ;  /* 0x0000000000007941 */ /* 0x000fea0003800200 */
.L_x_4:
[----:B------:R-:W-:Y:S01]  /*07f0*/  ISETP.NE.AND P5, PT, R15, RZ, PT ;  /* 0x000000ff0f00720c */ /* 0x000fe20003fa5270 */
[----:B------:R-:W-:-:S12]  /*0800*/  BSSY.RECONVERGENT B0, `(.L_x_6) ;  /* 0x000000a000007945 */ /* 0x000fd80003800200 */
[----:B------:R-:W-:Y:S05]  /*0810*/  @P5 BRA `(.L_x_7) ;  /* 0x0000000000205947 */ /* 0x000fea0003800000 */
[----:B------:R-:W2:Y:S01]  /*0820*/  LDS.64 R10, [R9+0x10] ;  /* 0x00001000090a7984 */ /* 0x000ea20000000a00 */
[----:B------:R-:W2:Y:S03]  /*0830*/  LDC.64 R12, c[0x3][R7+0x10] ;  /* 0x00c00400070c7b82 */ /* 0x000ea60000000a00 */
[----:B01----:R-:W0:Y:S01]  /*0840*/  LDS.64 R16, [R2] ;  /* 0x0000000002107984 */ /* 0x003e220000000a00 */
[----:B--2---:R-:W-:Y:S02]  /*0850*/  IMAD R13, R13, R10, RZ ;  /* 0x0000000a0d0d7224 */ /* 0x004fe400078e02ff */
[----:B0-----:R-:W-:-:S04]  /*0860*/  IMAD.WIDE.U32 R16, R10, R12, R16 ;  /* 0x0000000c0a107225 */ /* 0x001fc800078e0010 */
[----:B------:R-:W-:-:S04]  /*0870*/  IMAD R13, R11, R12, R13 ;  /* 0x0000000c0b0d7224 */ /* 0x000fc800078e020d */
[----:B------:R-:W-:-:S05]  /*0880*/  IMAD.IADD R17, R17, 0x1, R13 ;  /* 0x0000000111117824 */ /* 0x000fca00078e020d */
[----:B------:R2:W-:Y:S02]  /*0890*/  STS.64 [R2], R16 ;  /* 0x0000001002007388 */ /* 0x0005e40000000a00 */
.L_x_7:
[----:B------:R-:W-:Y:S05]  /*08a0*/  BSYNC.RECONVERGENT B0 ;  /* 0x0000000000007941 */ /* 0x000fea0003800200 */
.L_x_6:
[----:B------:R-:W-:Y:S04]  /*08b0*/  BSSY.RECONVERGENT B0, `(.L_x_8) ;  /* 0x000000a000007945 */ /* 0x000fe80003800200 */
[----:B------:R-:W-:Y:S05]  /*08c0*/  @P4 BRA `(.L_x_9) ;  /* 0x0000000000204947 */ /* 0x000fea0003800000 */
[----:B------:R-:W3:Y:S01]  /*08d0*/  LDS.64 R10, [R9+0x18] ;  /* 0x00001800090a7984 */ /* 0x000ee20000000a00 */
[----:B------:R-:W3:Y:S03]  /*08e0*/  LDC.64 R12, c[0x3][R7+0x18] ;  /* 0x00c00600070c7b82 */ /* 0x000ee60000000a00 */
[----:B012---:R-:W0:Y:S01]  /*08f0*/  LDS.64 R16, [R2] ;  /* 0x0000000002107984 */ /* 0x007e220000000a00 */
[----:B---3--:R-:W-:Y:S02]  /*0900*/  IMAD R13, R13, R10, RZ ;  /* 0x0000000a0d0d7224 */ /* 0x008fe400078e02ff */
[----:B0-----:R-:W-:-:S04]  /*0910*/  IMAD.WIDE.U32 R16, R10, R12, R16 ;  /* 0x0000000c0a107225 */ /* 0x001fc800078e0010 */
[----:B------:R-:W-:-:S05]  /*0920*/  IMAD R13, R11, R12, R13 ;  /* 0x0000000c0b0d7224 */ /* 0x000fca00078e020d */
[----:B------:R-:W-:-:S05]  /*0930*/  IADD3 R17, PT, PT, R17, R13, RZ ;  /* 0x0000000d11117210 */ /* 0x000fca0007ffe0ff */
[----:B------:R3:W-:Y:S02]  /*0940*/  STS.64 [R2], R16 ;  /* 0x0000001002007388 */ /* 0x0007e40000000a00 */
.L_x_9:
[----:B------:R-:W-:Y:S05]  /*0950*/  BSYNC.RECONVERGENT B0 ;  /* 0x0000000000007941 */ /* 0x000fea0003800200 */
.L_x_8:
[----:B------:R-:W-:Y:S04]  /*0960*/  BSSY.RECONVERGENT B0, `(.L_x_10) ;  /* 0x000000a000007945 */ /* 0x000fe80003800200 */
[----:B------:R-:W-:Y:S05]  /*0970*/  @P3 BRA `(.L_x_11) ;  /* 0x0000000000203947 */ /* 0x000fea0003800000 */
[----:B------:R-:W4:Y:S01]  /*0980*/  LDS.64 R10, [R9+0x20] ;  /* 0x00002000090a7984 */ /* 0x000f220000000a00 */
[----:B------:R-:W4:Y:S03]  /*0990*/  LDC.64 R12, c[0x3][R7+0x20] ;  /* 0x00c00800070c7b82 */ /* 0x000f260000000a00 */
[----:B0123--:R-:W0:Y:S01]  /*09a0*/  LDS.64 R16, [R2] ;  /* 0x0000000002107984 */ /* 0x00fe220000000a00 */
[----:B----4-:R-:W-:Y:S02]  /*09b0*/  IMAD R13, R13, R10, RZ ;  /* 0x0000000a0d0d7224 */ /* 0x010fe400078e02ff */
[----:B0-----:R-:W-:-:S04]  /*09c0*/  IMAD.WIDE.U32 R16, R10, R12, R16 ;  /* 0x0000000c0a107225 */ /* 0x001fc800078e0010 */
[----:B------:R-:W-:-:S04]  /*09d0*/  IMAD R13, R11, R12, R13 ;  /* 0x0000000c0b0d7224 */ /* 0x000fc800078e020d */
[----:B------:R-:W-:-:S05]  /*09e0*/  IMAD.IADD R17, R17, 0x1, R13 ;  /* 0x0000000111117824 */ /* 0x000fca00078e020d */
[----:B------:R4:W-:Y:S02]  /*09f0*/  STS.64 [R2], R16 ;  /* 0x0000001002007388 */ /* 0x0009e40000000a00 */
.L_x_11:
[----:B------:R-:W-:Y:S05]  /*0a00*/  BSYNC.RECONVERGENT B0 ;  /* 0x0000000000007941 */ /* 0x000fea0003800200 */
.L_x_10:
[----:B------:R-:W-:Y:S04]  /*0a10*/  BSSY.RECONVERGENT B0, `(.L_x_12) ;  /* 0x000000a000007945 */ /* 0x000fe80003800200 */
[----:B------:R-:W-:Y:S05]  /*0a20*/  @P2 BRA `(.L_x_13) ;  /* 0x0000000000202947 */ /* 0x000fea0003800000 */
[----:B------:R-:W5:Y:S01]  /*0a30*/  LDS.64 R10, [R9+0x28] ;  /* 0x00002800090a7984 */ /* 0x000f620000000a00 */
[----:B------:R-:W5:Y:S03]  /*0a40*/  LDC.64 R12, c[0x3][R7+0x28] ;  /* 0x00c00a00070c7b82 */ /* 0x000f660000000a00 */
[----:B01234-:R-:W0:Y:S01]  /*0a50*/  LDS.64 R16, [R2] ;  /* 0x0000000002107984 */ /* 0x01fe220000000a00 */
[----:B-----5:R-:W-:Y:S02]  /*0a60*/  IMAD R13, R13, R10, RZ ;  /* 0x0000000a0d0d7224 */ /* 0x020fe400078e02ff */
[----:B0-----:R-:W-:-:S04]  /*0a70*/  IMAD.WIDE.U32 R16, R10, R12, R16 ;  /* 0x0000000c0a107225 */ /* 0x001fc800078e0010 */
[----:B------:R-:W-:-:S05]  /*0a80*/  IMAD R13, R11, R12, R13 ;  /* 0x0000000c0b0d7224 */ /* 0x000fca00078e020d */
[----:B------:R-:W-:-:S05]  /*0a90*/  IADD3 R17, PT, PT, R17, R13, RZ ;  /* 0x0000000d11117210 */ /* 0x000fca0007ffe0ff */
[----:B------:R0:W-:Y:S02]  /*0aa0*/  STS.64 [R2], R16 ;  /* 0x0000001002007388 */ /* 0x0001e40000000a00 */
.L_x_13:
[----:B------:R-:W-:Y:S05]  /*0ab0*/  BSYNC.RECONVERGENT B0 ;  /* 0x0000000000007941 */ /* 0x000fea0003800200 */
.L_x_12:
[----:B------:R-:W-:Y:S04]  /*0ac0*/  BSSY.RECONVERGENT B0, `(.L_x_14) ;  /* 0x000000a000007945 */ /* 0x000fe80003800200 */
[----:B------:R-:W-:Y:S05]  /*0ad0*/  @P1 BRA `(.L_x_15) ;  /* 0x0000000000201947 */ /* 0x000fea0003800000 */
[----:B------:R-:W5:Y:S01]  /*0ae0*/  LDS.64 R10, [R9+0x30] ;  /* 0x00003000090a7984 */ /* 0x000f620000000a00 */
[----:B------:R-:W5:Y:S03]  /*0af0*/  LDC.64 R12, c[0x3][R7+0x30] ;  /* 0x00c00c00070c7b82 */ /* 0x000f660000000a00 */
[----:B01234-:R-:W0:Y:S01]  /*0b00*/  LDS.64 R16, [R2] ;  /* 0x0000000002107984 */ /* 0x01fe220000000a00 */
[----:B-----5:R-:W-:Y:S02]  /*0b10*/  IMAD R13, R13, R10, RZ ;  /* 0x0000000a0d0d7224 */ /* 0x020fe400078e02ff */
[----:B0-----:R-:W-:-:S04]  /*0b20*/  IMAD.WIDE.U32 R16, R10, R12, R16 ;  /* 0x0000000c0a107225 */ /* 0x001fc800078e0010 */
[----:B------:R-:W-:-:S04]  /*0b30*/  IMAD R13, R11, R12, R13 ;  /* 0x0000000c0b0d7224 */ /* 0x000fc800078e020d */
[----:B------:R-:W-:-:S05]  /*0b40*/  IMAD.IADD R17, R17, 0x1, R13 ;  /* 0x0000000111117824 */ /* 0x000fca00078e020d */
[----:B------:R0:W-:Y:S02]  /*0b50*/  STS.64 [R2], R16 ;  /* 0x0000001002007388 */ /* 0x0001e40000000a00 */
.L_x_15:
[----:B------:R-:W-:Y:S05]  /*0b60*/  BSYNC.RECONVERGENT B0 ;  /* 0x0000000000007941 */ /* 0x000fea0003800200 */
.L_x_14:
        /* <DEDUP_REMOVED lines=10> */
.L_x_17:
[----:B------:R-:W-:Y:S05]  /*0c10*/  BSYNC.RECONVERGENT B0 ;  /* 0x0000000000007941 */ /* 0x000fea0003800200 */
.L_x_16:
[----:B------:R-:W-:Y:S05]  /*0c20*/  @P6 BRA `(.L_x_18) ;  /* 0xfffffff800006947 */ /* 0x000fea000383ffff */
.L_x_1:
[----:B------:R-:W-:-:S13]  /*0c30*/  ISETP.NE.AND P0, PT, R14, RZ, PT ;  /* 0x000000ff0e00720c */ /* 0x000fda0003f05270 */
[----:B------:R-:W-:Y:S05]  /*0c40*/  @!P0 BRA `(.L_x_0) ;  /* 0x0000000400fc8947 */ /* 0x000fea0003800000 */
[----:B------:R-:W5:Y:S01]  /*0c50*/  LDCU UR7, c[0x0][0x3a0] ;  /* 0x00007400ff0777ac */ /* 0x000f620008000800 */
[----:B------:R-:W-:Y:S01]  /*0c60*/  ISETP.GE.U32.AND P0, PT, R14, 0x4, PT ;  /* 0x000000040e00780c */ /* 0x000fe20003f06070 */
[----:B-----5:R-:W-:-:S12]  /*0c70*/  ULOP3.LUT UR4, UR7, 0x3, URZ, 0xc0, !UPT ;  /* 0x0000000307047892 */ /* 0x020fd8000f8ec0ff */
[----:B------:R-:W-:Y:S05]  /*0c80*/  @!P0 BRA `(.L_x_19) ;  /* 0x0000000400008947 */ /* 0x000fea0003800000 */
[----:B------:R-:W-:Y:S01]  /*0c90*/  IMAD.IADD R13, R8, 0x1, R5 ;  /* 0x00000001080d7824 */ /* 0x000fe200078e0205 */
[----:B------:R-:W-:Y:S03]  /*0ca0*/  BSSY.RECONVERGENT B0, `(.L_x_20) ;  /* 0x000001c000007945 */ /* 0x000fe60003800200 */
[C---:B------:R-:W-:Y:S01]  /*0cb0*/  VIADD R9, R13.reuse, 0x2 ;  /* 0x000000020d097836 */ /* 0x040fe20000000000 */
[C---:B------:R-:W-:Y:S02]  /*0cc0*/  ISETP.GE.AND P0, PT, R13.reuse, RZ, PT ;  /* 0x000000ff0d00720c */ /* 0x040fe40003f06270 */
[C---:B------:R-:W-:Y:S02]  /*0cd0*/  VIMNMX R10, PT, PT, R13.reuse, R0, !PT ;  /* 0x000000000d0a7248 */ /* 0x040fe40007fe0100 */
[----:B------:R-:W-:Y:S02]  /*0ce0*/  IADD3 R7, PT, PT, R13, 0x1, RZ ;  /* 0x000000010d077810 */ /* 0x000fe40007ffe0ff */
[----:B------:R-:W-:-:S02]  /*0cf0*/  ISETP.GE.OR P0, PT, R10, R3, !P0 ;  /* 0x000000030a00720c */ /* 0x000fc40004706670 */
[----:B------:R-:W-:Y:S02]  /*0d00*/  IADD3 R11, PT, PT, R13, 0x3, RZ ;  /* 0x000000030d0b7810 */ /* 0x000fe40007ffe0ff */
[C---:B------:R-:W-:Y:S02]  /*0d10*/  ISETP.GE.AND P1, PT, R7.reuse, RZ, PT ;  /* 0x000000ff0700720c */ /* 0x040fe40003f26270 */
[-C--:B------:R-:W-:Y:S01]  /*0d20*/  VIMNMX R12, PT, PT, R7, R0.reuse, !PT ;  /* 0x00000000070c7248 */ /* 0x080fe20007fe0100 */
[----:B------:R-:W-:Y:S01]  /*0d30*/  IMAD.IADD R7, R6, 0x1, R5 ;  /* 0x0000000106077824 */ /* 0x000fe200078e0205 */
[C---:B------:R-:W-:Y:S02]  /*0d40*/  ISETP.GE.AND P2, PT, R9.reuse, RZ, PT ;  /* 0x000000ff0900720c */ /* 0x040fe40003f46270 */
[----:B------:R-:W-:Y:S02]  /*0d50*/  VIMNMX R14, PT, PT, R9, R0, !PT ;  /* 0x00000000090e7248 */ /* 0x000fe40007fe0100 */
[----:B------:R-:W-:-:S02]  /*0d60*/  ISETP.GE.AND P3, PT, R11, RZ, PT ;  /* 0x000000ff0b00720c */ /* 0x000fc40003f66270 */
[----:B01234-:R-:W-:Y:S02]  /*0d70*/  VIMNMX R16, PT, PT, R11, R0, !PT ;  /* 0x000000000b107248 */ /* 0x01ffe40007fe0100 */
[-C--:B------:R-:W-:Y:S02]  /*0d80*/  ISETP.GE.OR P1, PT, R12, R3.reuse, !P1 ;  /* 0x000000030c00720c */ /* 0x080fe40004f26670 */
[-C--:B------:R-:W-:Y:S02]  /*0d90*/  ISETP.GE.OR P2, PT, R14, R3.reuse, !P2 ;  /* 0x000000030e00720c */ /* 0x080fe40005746670 */
[----:B------:R-:W-:Y:S02]  /*0da0*/  ISETP.GE.OR P3, PT, R16, R3, !P3 ;  /* 0x000000031000720c */ /* 0x000fe40005f66670 */
[----:B------:R-:W-:Y:S02]  /*0db0*/  SHF.L.U32 R7, R7, 0x3, RZ ;  /* 0x0000000307077819 */ /* 0x000fe400000006ff */
[----:B------:R-:W-:Y:S01]  /*0dc0*/  LEA R9, R13, UR5, 0x3 ;  /* 0x000000050d097c11 */ /* 0x000fe2000f8e18ff */
[----:B------:R-:W-:Y:S08]  /*0dd0*/  @P0 BRA `(.L_x_21) ;  /* 0x0000000000200947 */ /* 0x000ff00003800000 */
        /* <DEDUP_REMOVED lines=8> */
.L_x_21:
[----:B------:R-:W-:Y:S05]  /*0e60*/  BSYNC.RECONVERGENT B0 ;  /* 0x0000000000007941 */ /* 0x000fea0003800200 */
.L_x_20:
[----:B------:R-:W-:Y:S04]  /*0e70*/  BSSY.RECONVERGENT B0, `(.L_x_22) ;  /* 0x000000a000007945 */ /* 0x000fe80003800200 */
[----:B------:R-:W-:Y:S05]  /*0e80*/  @P1 BRA `(.L_x_23) ;  /* 0x0000000000201947 */ /* 0x000fea0003800000 */
        /* <DEDUP_REMOVED lines=8> */
.L_x_23:
[----:B------:R-:W-:Y:S05]  /*0f10*/  BSYNC.RECONVERGENT B0 ;  /* 0x0000000000007941 */ /* 0x000fea0003800200 */
.L_x_22:
[----:B------:R-:W-:Y:S04]  /*0f20*/  BSSY.RECONVERGENT B0, `(.L_x_24) ;  /* 0x000000a000007945 */ /* 0x000fe80003800200 */
        /* <DEDUP_REMOVED lines=9> */
.L_x_25:
[----:B------:R-:W-:Y:S05]  /*0fc0*/  BSYNC.RECONVERGENT B0 ;  /* 0x0000000000007941 */ /* 0x000fea0003800200 */
.L_x_24:
        /* <DEDUP_REMOVED lines=10> */
.L_x_27:
[----:B------:R-:W-:Y:S05]  /*1070*/  BSYNC.RECONVERGENT B0 ;  /* 0x0000000000007941 */ /* 0x000fea0003800200 */
.L_x_26:
[----:B------:R-:W-:-:S07]  /*1080*/  VIADD R5, R5, 0x4 ;  /* 0x0000000405057836 */ /* 0x000fce0000000000 */
.L_x_19:
[----:B------:R-:W-:-:S09]  /*1090*/  UISETP.NE.AND UP0, UPT, UR4, URZ, UPT ;  /* 0x000000ff0400728c */ /* 0x000fd2000bf05270 */
[----:B------:R-:W-:Y:S05]  /*10a0*/  BRA.U !UP0, `(.L_x_0) ;  /* 0x0000000108e47547 */ /* 0x000fea000b800000 */
[----:B------:R-:W-:-:S09]  /*10b0*/  UISETP.NE.AND UP0, UPT, UR4, 0x1, UPT ;  /* 0x000000010400788c */ /* 0x000fd2000bf05270 */
[----:B------:R-:W-:Y:S05]  /*10c0*/  BRA.U !UP0, `(.L_x_28) ;  /* 0x0000000108887547 */ /* 0x000fea000b800000 */
[----:B------:R-:W-:Y:S01]  /*10d0*/  IADD3 R9, PT, PT, R8, R5, RZ ;  /* 0x0000000508097210 */ /* 0x000fe20007ffe0ff */
[----:B------:R-:W-:Y:S03]  /*10e0*/  BSSY.RECONVERGENT B0, `(.L_x_29) ;  /* 0x0000014000007945 */ /* 0x000fe60003800200 */
[C---:B------:R-:W-:Y:S01]  /*10f0*/  ISETP.GE.AND P0, PT, R9.reuse, RZ, PT ;  /* 0x000000ff0900720c */ /* 0x040fe20003f06270 */
[C---:B------:R-:W-:Y:S01]  /*1100*/  VIADD R7, R9.reuse, 0x1 ;  /* 0x0000000109077836 */ /* 0x040fe20000000000 */
[C---:B------:R-:W-:Y:S02]  /*1110*/  VIMNMX R10, PT, PT, R9.reuse, R0, !PT ;  /* 0x00000000090a7248 */ /* 0x040fe40007fe0100 */
[----:B------:R-:W-:Y:S02]  /*1120*/  LEA R9, R9, UR5, 0x3 ;  /* 0x0000000509097c11 */ /* 0x000fe4000f8e18ff */
[----:B------:R-:W-:-:S02]  /*1130*/  ISETP.GE.OR P0, PT, R10, R3, !P0 ;  /* 0x000000030a00720c */ /* 0x000fc40004706670 */
[C---:B------:R-:W-:Y:S02]  /*1140*/  ISETP.GE.AND P1, PT, R7.reuse, RZ, PT ;  /* 0x000000ff0700720c */ /* 0x040fe40003f26270 */
[----:B------:R-:W-:Y:S02]  /*1150*/  VIMNMX R12, PT, PT, R7, R0, !PT ;  /* 0x00000000070c7248 */ /* 0x000fe40007fe0100 */
[----:B------:R-:W-:Y:S02]  /*1160*/  IADD3 R7, PT, PT, R6, R5, RZ ;  /* 0x0000000506077210 */ /* 0x000fe40007ffe0ff */
[----:B------:R-:W-:-:S03]  /*1170*/  ISETP.GE.OR P1, PT, R12, R3, !P1 ;  /* 0x000000030c00720c */ /* 0x000fc60004f26670 */
[----:B01234-:R-:W-:Y:S02]  /*1180*/  IMAD.SHL.U32 R16, R7, 0x8, RZ ;  /* 0x0000000807107824 */ /* 0x01ffe400078e00ff */
[----:B------:R-:W-:Y:S08]  /*1190*/  @P0 BRA `(.L_x_30) ;  /* 0x0000000000200947 */ /* 0x000ff00003800000 */
[----:B------:R-:W0:Y:S01]  /*11a0*/  LDS.64 R10, [R9] ;  /* 0x00000000090a7984 */ /* 0x000e220000000a00 */
[----:B------:R-:W0:Y:S03]  /*11b0*/  LDC.64 R12, c[0x3][R16] ;  /* 0x00c00000100c7b82 */ /* 0x000e260000000a00 */
[----:B------:R-:W1:Y:S01]  /*11c0*/  LDS.64 R14, [R2] ;  /* 0x00000000020e7984 */ /* 0x000e620000000a00 */
[----:B0-----:R-:W-:Y:S02]  /*11d0*/  IMAD R7, R13, R10, RZ ;  /* 0x0000000a0d077224 */ /* 0x001fe400078e02ff */
[----:B-1----:R-:W-:-:S04]  /*11e0*/  IMAD.WIDE.U32 R14, R10, R12, R14 ;  /* 0x0000000c0a0e7225 */ /* 0x002fc800078e000e */
[----:B------:R-:W-:-:S05]  /*11f0*/  IMAD R7, R11, R12, R7 ;  /* 0x0000000c0b077224 */ /* 0x000fca00078e0207 */
[----:B------:R-:W-:-:S05]  /*1200*/  IADD3 R15, PT, PT, R15, R7, RZ ;  /* 0x000000070f0f7210 */ /* 0x000fca0007ffe0ff */
[----:B------:R0:W-:Y:S02]  /*1210*/  STS.64 [R2], R14 ;  /* 0x0000000e02007388 */ /* 0x0001e40000000a00 */
.L_x_30:
[----:B------:R-:W-:Y:S05]  /*1220*/  BSYNC.RECONVERGENT B0 ;  /* 0x0000000000007941 */ /* 0x000fea0003800200 */
.L_x_29:
[----:B------:R-:W-:Y:S04]  /*1230*/  BSSY.RECONVERGENT B0, `(.L_x_31) ;  /* 0x000000a000007945 */ /* 0x000fe80003800200 */
[----:B------:R-:W-:Y:S05]  /*1240*/  @P1 BRA `(.L_x_32) ;  /* 0x0000000000201947 */ /* 0x000fea0003800000 */
[----:B------:R-:W1:Y:S01]  /*1250*/  LDS.64 R10, [R9+0x8] ;  /* 0x00000800090a7984 */ /* 0x000e620000000a00 */
[----:B------:R-:W1:Y:S03]  /*1260*/  LDC.64 R12, c[0x3][R16+0x8] ;  /* 0x00c00200100c7b82 */ /* 0x000e660000000a00 */
[----:B0-----:R-:W0:Y:S01]  /*1270*/  LDS.64 R14, [R2] ;  /* 0x00000000020e7984 */ /* 0x001e220000000a00 */
[----:B-1----:R-:W-:Y:S02]  /*1280*/  IMAD R7, R13, R10, RZ ;  /* 0x0000000a0d077224 */ /* 0x002fe400078e02ff */
[----:B0-----:R-:W-:-:S04]  /*1290*/  IMAD.WIDE.U32 R14, R10, R12, R14 ;  /* 0x0000000c0a0e7225 */ /* 0x001fc800078e000e */
[----:B------:R-:W-:-:S04]  /*12a0*/  IMAD R7, R11, R12, R7 ;  /* 0x0000000c0b077224 */ /* 0x000fc800078e0207 */
[----:B------:R-:W-:-:S05]  /*12b0*/  IMAD.IADD R15, R15, 0x1, R7 ;  /* 0x000000010f0f7824 */ /* 0x000fca00078e0207 */
[----:B------:R1:W-:Y:S02]  /*12c0*/  STS.64 [R2], R14 ;  /* 0x0000000e02007388 */ /* 0x0003e40000000a00 */
.L_x_32:
[----:B------:R-:W-:Y:S05]  /*12d0*/  BSYNC.RECONVERGENT B0 ;  /* 0x0000000000007941 */ /* 0x000fea0003800200 */
.L_x_31:
[----:B------:R-:W-:-:S07]  /*12e0*/  IADD3 R5, PT, PT, R5, 0x2, RZ ;  /* 0x0000000205057810 */ /* 0x000fce0007ffe0ff */
.L_x_28:
[----:B------:R-:W-:-:S04]  /*12f0*/  ULOP3.LUT UR6, UR7, 0x1, URZ, 0xc0, !UPT ;  /* 0x0000000107067892 */ /* 0x000fc8000f8ec0ff */
[----:B------:R-:W-:-:S09]  /*1300*/  UISETP.NE.U32.AND UP0, UPT, UR6, 0x1, UPT ;  /* 0x000000010600788c */ /* 0x000fd2000bf05070 */
[----:B------:R-:W-:Y:S05]  /*1310*/  BRA.U UP0, `(.L_x_0) ;  /* 0x0000000100487547 */ /* 0x000fea000b800000 */
[----:B------:R-:W-:Y:S01]  /*1320*/  IMAD.IADD R7, R8, 0x1, R5 ;  /* 0x0000000108077824 */ /* 0x000fe200078e0205 */
[----:B------:R-:W-:Y:S04]  /*1330*/  BSSY.RECONVERGENT B0, `(.L_x_0) ;  /* 0x0000010000007945 */ /* 0x000fe80003800200 */
[C---:B------:R-:W-:Y:S02]  /*1340*/  ISETP.GE.AND P0, PT, R7.reuse, RZ, PT ;  /* 0x000000ff0700720c */ /* 0x040fe40003f06270 */
[----:B------:R-:W-:-:S04]  /*1350*/  VIMNMX R8, PT, PT, R7, R0, !PT ;  /* 0x0000000007087248 */ /* 0x000fc80007fe0100 */
[----:B------:R-:W-:-:S13]  /*1360*/  ISETP.GE.OR P0, PT, R8, R3, !P0 ;  /* 0x000000030800720c */ /* 0x000fda0004706670 */
[----:B------:R-:W-:Y:S05]  /*1370*/  @P0 BRA `(.L_x_33) ;  /* 0x00000000002c0947 */ /* 0x000fea0003800000 */
[----:B------:R-:W-:Y:S01]  /*1380*/  LEA R8, R7, UR5, 0x3 ;  /* 0x0000000507087c11 */ /* 0x000fe2000f8e18ff */
[----:B------:R-:W-:Y:S01]  /*1390*/  LDS.64 R10, [R2] ;  /* 0x00000000020a7984 */ /* 0x000fe20000000a00 */
[----:B------:R-:W-:-:S04]  /*13a0*/  IADD3 R5, PT, PT, R6, R5, RZ ;  /* 0x0000000506057210 */ /* 0x000fc80007ffe0ff */
[----:B------:R-:W5:Y:S01]  /*13b0*/  LDS.64 R8, [R8] ;  /* 0x0000000008087984 */ /* 0x000f620000000a00 */
[----:B------:R-:W-:-:S04]  /*13c0*/  IMAD.SHL.U32 R5, R5, 0x8, RZ ;  /* 0x0000000805057824 */ /* 0x000fc800078e00ff */
[----:B------:R-:W5:Y:S02]  /*13d0*/  LDC.64 R6, c[0x3][R5] ;  /* 0x00c0000005067b82 */ /* 0x000f640000000a00 */
[----:B-----5:R-:W-:Y:S02]  /*13e0*/  IMAD R7, R7, R8, RZ ;  /* 0x0000000807077224 */ /* 0x020fe400078e02ff */
[----:B------:R-:W-:-:S04]  /*13f0*/  IMAD.WIDE.U32 R10, R8, R6, R10 ;  /* 0x00000006080a7225 */ /* 0x000fc800078e000a */
[----:B------:R-:W-:-:S05]  /*1400*/  IMAD R7, R9, R6, R7 ;  /* 0x0000000609077224 */ /* 0x000fca00078e0207 */
[----:B------:R-:W-:-:S05]  /*1410*/  IADD3 R11, PT, PT, R11, R7, RZ ;  /* 0x000000070b0b7210 */ /* 0x000fca0007ffe0ff */
[----:B------:R0:W-:Y:S02]  /*1420*/  STS.64 [R2], R10 ;  /* 0x0000000a02007388 */ /* 0x0001e40000000a00 */
.L_x_33:
[----:B------:R-:W-:Y:S05]  /*1430*/  BSYNC.RECONVERGENT B0 ;  /* 0x0000000000007941 */ /* 0x000fea0003800200 */
.L_x_0:
[----:B0-----:R-:W0:Y:S01]  /*1440*/  LDS.64 R8, [R2] ;  /* 0x0000000002087984 */ /* 0x001e220000000a00 */
[----:B------:R-:W5:Y:S01]  /*1450*/  LDC.64 R6, c[0x0][0x388] ;  /* 0x0000e200ff067b82 */ /* 0x000f620000000a00 */
[----:B------:R-:W-:-:S04]  /*1460*/  IMAD R5, R4, R3, R0 ;  /* 0x0000000304057224 */ /* 0x000fc800078e0200 */
[----:B-----5:R-:W-:-:S05]  /*1470*/  IMAD.WIDE R4, R5, 0x8, R6 ;  /* 0x0000000805047825 */ /* 0x020fca00078e0206 */
[----:B0-----:R-:W-:Y:S01]  /*1480*/  REDG.E.ADD.64.STRONG.GPU desc[UR8][R4.64], R8 ;  /* 0x000000080400798e */ /* 0x001fe2000c12e508 */
[----:B------:R-:W-:Y:S05]  /*1490*/  EXIT ;  /* 0x000000000000794d */ /* 0x000fea0003800000 */
.L_x_34:
[----:B------:R-:W-:-:S00]  /*14a0*/  BRA `(.L_x_34) ;  /* 0xfffffffc00fc7947 */ /* 0x000fc0000383ffff */
[----:B------:R-:W-:-:S00]  /*14b0*/  NOP ;  /* 0x0000000000007918 */ /* 0x000fc00000000000 */
        /* <DEDUP_REMOVED lines=12> */
.L_x_35:


//--------------------- .nv.shared._Z18convolution_kernelPlS_iiiiii --------------------------
	.section	.nv.shared._Z18convolution_kernelPlS_iiiiii,"aw",@nobits
	.sectionflags	@""
	.align	16
	.zero		1024


//--------------------- .nv.shared.reserved.0     --------------------------
	.section	.nv.shared.reserved.0,"aw",@nobits
	.weak		__nv_reservedSMEM_offset_0_alias
	.size		__nv_reservedSMEM_offset_0_alias, 0, 64
	.other		__nv_reservedSMEM_offset_0_alias,@"STO_CUDA_RESERVED_SHARED STV_DEFAULT"
__nv_reservedSMEM_offset_0_alias:
	.zero		0
	.zero		64


//--------------------- .nv.constant0._Z18convolution_kernelPlS_iiiiii --------------------------
	.section	.nv.constant0._Z18convolution_kernelPlS_iiiiii,"a",@progbits
	.sectionflags	@""
	.align	4
.nv.constant0._Z18convolution_kernelPlS_iiiiii:
	.zero		936


//--------------------- SYMBOLS --------------------------

	.type		.nv.reservedSmem.offset0,@object
	.size		.nv.reservedSmem.offset0,0x4
	.type		.nv.reservedSmem.cap,@object
	.size		.nv.reservedSmem.cap,0x4
